//
// Generated by NVIDIA NVVM Compiler
//
// Compiler Build ID: CL-36424714
// Cuda compilation tools, release 13.0, V13.0.88
// Based on NVVM 20.0.0
//

.version 9.0
.target sm_100
.address_size 64

	// .globl	_Z7stanSumiPii
// _ZZ7stanSumiPiiE3tmp has been demoted

.visible .entry _Z7stanSumiPii(
	.param .u32 _Z7stanSumiPii_param_0,
	.param .u64 .ptr .align 1 _Z7stanSumiPii_param_1,
	.param .u32 _Z7stanSumiPii_param_2
)
{
	.reg .pred 	%p<14>;
	.reg .b32 	%r<161>;
	.reg .b64 	%rd<9>;
	// demoted variable
	.shared .align 4 .b8 _ZZ7stanSumiPiiE3tmp[1064];
	ld.param.u32 	%r44, [_Z7stanSumiPii_param_0];
	ld.param.u64 	%rd3, [_Z7stanSumiPii_param_1];
	ld.param.u32 	%r45, [_Z7stanSumiPii_param_2];
	cvta.to.global.u64 	%rd1, %rd3;
	mov.u32 	%r47, %ctaid.x;
	mov.u32 	%r1, %tid.x;
	mov.u32 	%r2, %ntid.x;
	mad.lo.s32 	%r3, %r47, %r2, %r1;
	add.s32 	%r4, %r45, %r1;
	setp.ge.s32 	%p1, %r3, %r44;
	mul.wide.u32 	%rd4, %r3, 4;
	add.s64 	%rd2, %rd1, %rd4;
	mov.b32 	%r143, 0;
	@%p1 bra 	$L__BB0_2;
	ld.global.u32 	%r143, [%rd2];
$L__BB0_2:
	shl.b32 	%r48, %r4, 2;
	mov.u32 	%r49, _ZZ7stanSumiPiiE3tmp;
	add.s32 	%r7, %r49, %r48;
	st.shared.u32 	[%r7], %r143;
	setp.ge.s32 	%p2, %r1, %r45;
	@%p2 bra 	$L__BB0_8;
	setp.lt.u32 	%p3, %r3, %r45;
	mov.b32 	%r144, 0;
	@%p3 bra 	$L__BB0_5;
	sub.s32 	%r51, %r3, %r45;
	mul.wide.u32 	%rd5, %r51, 4;
	add.s64 	%rd6, %rd1, %rd5;
	ld.global.u32 	%r144, [%rd6];
$L__BB0_5:
	shl.b32 	%r53, %r1, 2;
	add.s32 	%r55, %r49, %r53;
	st.shared.u32 	[%r55], %r144;
	add.s32 	%r56, %r3, %r2;
	setp.ge.s32 	%p4, %r56, %r44;
	mov.b32 	%r145, 0;
	@%p4 bra 	$L__BB0_7;
	mul.wide.s32 	%rd7, %r2, 4;
	add.s64 	%rd8, %rd2, %rd7;
	ld.global.u32 	%r145, [%rd8];
$L__BB0_7:
	shl.b32 	%r57, %r2, 2;
	add.s32 	%r58, %r7, %r57;
	st.shared.u32 	[%r58], %r145;
$L__BB0_8:
	bar.sync 	0;
	setp.lt.s32 	%p5, %r45, 1;
	@%p5 bra 	$L__BB0_22;
	ld.global.u32 	%r160, [%rd2];
	and.b32  	%r13, %r45, 7;
	setp.lt.u32 	%p6, %r45, 8;
	mov.b32 	%r156, 1;
	@%p6 bra 	$L__BB0_13;
	and.b32  	%r62, %r45, 2147483640;
	neg.s32 	%r149, %r62;
	add.s32 	%r65, %r48, %r49;
	add.s32 	%r148, %r65, -16;
	add.s32 	%r146, %r65, 16;
	mov.b32 	%r147, 0;
$L__BB0_11:
	.pragma "nounroll";
	ld.shared.u32 	%r66, [%r146+-12];
	ld.shared.u32 	%r67, [%r148+12];
	add.s32 	%r68, %r67, %r66;
	add.s32 	%r69, %r68, %r160;
	ld.shared.u32 	%r70, [%r146+-8];
	ld.shared.u32 	%r71, [%r148+8];
	add.s32 	%r72, %r71, %r70;
	add.s32 	%r73, %r72, %r69;
	ld.shared.u32 	%r74, [%r146+-4];
	ld.shared.u32 	%r75, [%r148+4];
	add.s32 	%r76, %r75, %r74;
	add.s32 	%r77, %r76, %r73;
	ld.shared.u32 	%r78, [%r146];
	ld.shared.u32 	%r79, [%r148];
	add.s32 	%r80, %r79, %r78;
	add.s32 	%r81, %r80, %r77;
	ld.shared.u32 	%r82, [%r146+4];
	ld.shared.u32 	%r83, [%r148+-4];
	add.s32 	%r84, %r83, %r82;
	add.s32 	%r85, %r84, %r81;
	ld.shared.u32 	%r86, [%r146+8];
	ld.shared.u32 	%r87, [%r148+-8];
	add.s32 	%r88, %r87, %r86;
	add.s32 	%r89, %r88, %r85;
	ld.shared.u32 	%r90, [%r146+12];
	ld.shared.u32 	%r91, [%r148+-12];
	add.s32 	%r92, %r91, %r90;
	add.s32 	%r93, %r92, %r89;
	ld.shared.u32 	%r94, [%r146+16];
	ld.shared.u32 	%r95, [%r148+-16];
	add.s32 	%r96, %r95, %r94;
	add.s32 	%r160, %r96, %r93;
	add.s32 	%r149, %r149, 8;
	add.s32 	%r148, %r148, -32;
	add.s32 	%r147, %r147, 8;
	add.s32 	%r146, %r146, 32;
	setp.ne.s32 	%p7, %r149, 0;
	@%p7 bra 	$L__BB0_11;
	add.s32 	%r156, %r147, 1;
$L__BB0_13:
	setp.eq.s32 	%p8, %r13, 0;
	@%p8 bra 	$L__BB0_21;
	and.b32  	%r31, %r45, 3;
	setp.lt.u32 	%p9, %r13, 4;
	@%p9 bra 	$L__BB0_16;
	shl.b32 	%r98, %r156, 2;
	add.s32 	%r99, %r7, %r98;
	ld.shared.u32 	%r100, [%r99];
	sub.s32 	%r101, %r4, %r156;
	shl.b32 	%r102, %r101, 2;
	add.s32 	%r104, %r49, %r102;
	ld.shared.u32 	%r105, [%r104];
	add.s32 	%r106, %r105, %r100;
	add.s32 	%r107, %r106, %r160;
	ld.shared.u32 	%r108, [%r99+4];
	ld.shared.u32 	%r109, [%r104+-4];
	add.s32 	%r110, %r109, %r108;
	add.s32 	%r111, %r110, %r107;
	ld.shared.u32 	%r112, [%r99+8];
	ld.shared.u32 	%r113, [%r104+-8];
	add.s32 	%r114, %r113, %r112;
	add.s32 	%r115, %r114, %r111;
	ld.shared.u32 	%r116, [%r99+12];
	ld.shared.u32 	%r117, [%r104+-12];
	add.s32 	%r118, %r117, %r116;
	add.s32 	%r160, %r118, %r115;
	add.s32 	%r156, %r156, 4;
$L__BB0_16:
	setp.eq.s32 	%p10, %r31, 0;
	@%p10 bra 	$L__BB0_21;
	setp.eq.s32 	%p11, %r31, 1;
	@%p11 bra 	$L__BB0_19;
	shl.b32 	%r120, %r156, 2;
	add.s32 	%r121, %r7, %r120;
	ld.shared.u32 	%r122, [%r121];
	sub.s32 	%r123, %r4, %r156;
	shl.b32 	%r124, %r123, 2;
	add.s32 	%r126, %r49, %r124;
	ld.shared.u32 	%r127, [%r126];
	add.s32 	%r128, %r127, %r122;
	add.s32 	%r129, %r128, %r160;
	ld.shared.u32 	%r130, [%r121+4];
	ld.shared.u32 	%r131, [%r126+-4];
	add.s32 	%r132, %r131, %r130;
	add.s32 	%r160, %r132, %r129;
	add.s32 	%r156, %r156, 2;
$L__BB0_19:
	and.b32  	%r133, %r45, 1;
	setp.eq.b32 	%p12, %r133, 1;
	not.pred 	%p13, %p12;
	@%p13 bra 	$L__BB0_21;
	shl.b32 	%r134, %r156, 2;
	add.s32 	%r135, %r7, %r134;
	ld.shared.u32 	%r136, [%r135];
	sub.s32 	%r137, %r4, %r156;
	shl.b32 	%r138, %r137, 2;
	add.s32 	%r140, %r49, %r138;
	ld.shared.u32 	%r141, [%r140];
	add.s32 	%r142, %r141, %r136;
	add.s32 	%r160, %r142, %r160;
$L__BB0_21:
	st.global.u32 	[%rd2], %r160;
$L__BB0_22:
	ret;

}


// ===== COMPILED SASS (sm_100) =====

	.target	sm_100

	.elftype	@"ET_EXEC"


//--------------------- .note.nv.tkinfo           --------------------------
	.section	.note.nv.tkinfo,"",@"SHT_NOTE"
	.sectionflags	@"SHF_NOTE_NV_TKINFO"
	.tkinfo
        /*0018*/ 	.word	0x00000002
        /*0030*/ 	.string	""
        /*0030*/ 	.string	"ptxas"
        /*0030*/ 	.string	"Cuda compilation tools, release 13.0, V13.0.88"
        /*0030*/ 	.string	"Build cuda_13.0.r13.0/compiler.36424714_0"
        /*0030*/ 	.string	"-arch sm_100 -m 64 "



//--------------------- .note.nv.cuinfo           --------------------------
	.section	.note.nv.cuinfo,"",@"SHT_NOTE"
	.sectionflags	@"SHF_NOTE_NV_CUINFO"
        /*0018*/ 	.short	0x0002
        /*001a*/ 	.short	0x0064
        /*001c*/ 	.short	0x0082
	.zero		2


//--------------------- .nv.info                  --------------------------
	.section	.nv.info,"",@"SHT_CUDA_INFO"
	.align	4


	//----- nvinfo : EIATTR_REGCOUNT
	.align		4
        /*0000*/ 	.byte	0x04, 0x2f
        /*0002*/ 	.short	(.L_1 - .L_0)
	.align		4
.L_0:
        /*0004*/ 	.word	index@(_Z7stanSumiPii)
        /*0008*/ 	.word	0x0000001c


	//----- nvinfo : EIATTR_FRAME_SIZE
	.align		4
.L_1:
        /*000c*/ 	.byte	0x04, 0x11
        /*000e*/ 	.short	(.L_3 - .L_2)
	.align		4
.L_2:
        /*0010*/ 	.word	index@(_Z7stanSumiPii)
        /*0014*/ 	.word	0x00000000


	//----- nvinfo : EIATTR_MIN_STACK_SIZE
	.align		4
.L_3:
        /*0018*/ 	.byte	0x04, 0x12
        /*001a*/ 	.short	(.L_5 - .L_4)
	.align		4
.L_4:
        /*001c*/ 	.word	index@(_Z7stanSumiPii)
        /*0020*/ 	.word	0x00000000
.L_5:


//--------------------- .nv.compat                --------------------------
	.section	.nv.compat,"",@"SHT_CUDA_COMPAT_INFO"
	.align	4
        /*0000*/ 	.byte	0x02, 0x09, 0x00, 0x00, 0x02, 0x02, 0x01, 0x00, 0x02, 0x05, 0x05, 0x00, 0x03, 0x07, 0x01, 0x01
        /*0010*/ 	.byte	0x02, 0x03, 0x00, 0x00, 0x02, 0x06, 0x01, 0x00, 0x04, 0x0b, 0x08, 0x00, 0x09, 0x00, 0x00, 0x00
        /*0020*/ 	.byte	0x00, 0x00, 0x00, 0x00


//--------------------- .nv.info._Z7stanSumiPii   --------------------------
	.section	.nv.info._Z7stanSumiPii,"",@"SHT_CUDA_INFO"
	.sectionflags	@""
	.align	4


	//----- nvinfo : EIATTR_CUDA_API_VERSION
	.align		4
        /*0000*/ 	.byte	0x04, 0x37
        /*0002*/ 	.short	(.L_7 - .L_6)
.L_6:
        /*0004*/ 	.word	0x00000082


	//----- nvinfo : EIATTR_KPARAM_INFO
	.align		4
.L_7:
        /*0008*/ 	.byte	0x04, 0x17
        /*000a*/ 	.short	(.L_9 - .L_8)
.L_8:
        /*000c*/ 	.word	0x00000000
        /*0010*/ 	.short	0x0002
        /*0012*/ 	.short	0x0010
        /*0014*/ 	.byte	0x00, 0xf0, 0x11, 0x00


	//----- nvinfo : EIATTR_KPARAM_INFO
	.align		4
.L_9:
        /*0018*/ 	.byte	0x04, 0x17
        /*001a*/ 	.short	(.L_11 - .L_10)
.L_10:
        /*001c*/ 	.word	0x00000000
        /*0020*/ 	.short	0x0001
        /*0022*/ 	.short	0x0008
        /*0024*/ 	.byte	0x00, 0xf5, 0x21, 0x00


	//----- nvinfo : EIATTR_KPARAM_INFO
	.align		4
.L_11:
        /*0028*/ 	.byte	0x04, 0x17
        /*002a*/ 	.short	(.L_13 - .L_12)
.L_12:
        /*002c*/ 	.word	0x00000000
        /*0030*/ 	.short	0x0000
        /*0032*/ 	.short	0x0000
        /*0034*/ 	.byte	0x00, 0xf0, 0x11, 0x00


	//----- nvinfo : EIATTR_SPARSE_MMA_MASK
	.align		4
.L_13:
        /*0038*/ 	.byte	0x03, 0x50
        /*003a*/ 	.short	0x0000


	//----- nvinfo : EIATTR_MAXREG_COUNT
	.align		4
        /*003c*/ 	.byte	0x03, 0x1b
        /*003e*/ 	.short	0x00ff


	//----- nvinfo : EIATTR_NUM_BARRIERS
	.align		4
        /*0040*/ 	.byte	0x02, 0x4c
        /*0042*/ 	.byte	0x01
	.zero		1


	//----- nvinfo : EIATTR_MERCURY_ISA_VERSION
	.align		4
        /*0044*/ 	.byte	0x03, 0x5f
        /*0046*/ 	.short	0x0101


	//----- nvinfo : EIATTR_VRC_CTA_INIT_COUNT
	.align		4
        /*0048*/ 	.byte	0x02, 0x4a
	.zero		1
	.zero		1


	//----- nvinfo : EIATTR_EXIT_INSTR_OFFSETS
	.align		4
        /*004c*/ 	.byte	0x04, 0x1c
        /*004e*/ 	.short	(.L_15 - .L_14)


	//   ....[0]....
.L_14:
        /*0050*/ 	.word	0x00000270


	//   ....[1]....
        /*0054*/ 	.word	0x000007d0


	//----- nvinfo : EIATTR_CRS_STACK_SIZE
	.align		4
.L_15:
        /*0058*/ 	.byte	0x04, 0x1e
        /*005a*/ 	.short	(.L_17 - .L_16)
.L_16:
        /*005c*/ 	.word	0x00000000


	//----- nvinfo : EIATTR_CBANK_PARAM_SIZE
	.align		4
.L_17:
        /*0060*/ 	.byte	0x03, 0x19
        /*0062*/ 	.short	0x0014


	//----- nvinfo : EIATTR_PARAM_CBANK
	.align		4
        /*0064*/ 	.byte	0x04, 0x0a
        /*0066*/ 	.short	(.L_19 - .L_18)
	.align		4
.L_18:
        /*0068*/ 	.word	index@(.nv.constant0._Z7stanSumiPii)
        /*006c*/ 	.short	0x0380
        /*006e*/ 	.short	0x0014


	//----- nvinfo : EIATTR_SW_WAR
	.align		4
.L_19:
        /*0070*/ 	.byte	0x04, 0x36
        /*0072*/ 	.short	(.L_21 - .L_20)
.L_20:
        /*0074*/ 	.word	0x00000008
.L_21:


//--------------------- .nv.callgraph             --------------------------
	.section	.nv.callgraph,"",@"SHT_CUDA_CALLGRAPH"
	.align	4
	.sectionentsize	8
	.align		4
        /*0000*/ 	.word	0x00000000
	.align		4
        /*0004*/ 	.word	0xffffffff
	.align		4
        /*0008*/ 	.word	0x00000000
	.align		4
        /*000c*/ 	.word	0xfffffffe
	.align		4
        /*0010*/ 	.word	0x00000000
	.align		4
        /*0014*/ 	.word	0xfffffffd
	.align		4
        /*0018*/ 	.word	0x00000000
	.align		4
        /*001c*/ 	.word	0xfffffffc


//--------------------- .text._Z7stanSumiPii      --------------------------
	.section	.text._Z7stanSumiPii,"ax",@progbits
	.align	128
        .global         _Z7stanSumiPii
        .type           _Z7stanSumiPii,@function
        .size           _Z7stanSumiPii,(.L_x_8 - _Z7stanSumiPii)
        .other          _Z7stanSumiPii,@"STO_CUDA_ENTRY STV_DEFAULT"
_Z7stanSumiPii:
.text._Z7stanSumiPii:
[----:B------:R-:W-:Y:S01]  /*0000*/  LDC R1, c[0x0][0x37c] ;  /* 0x0000df00ff017b82 */ /* 0x000fe20000000800 */
[----:B------:R-:W0:Y:S07]  /*0010*/  S2R R14, SR_TID.X ;  /* 0x00000000000e7919 */ /* 0x000e2e0000002100 */
[----:B------:R-:W0:Y:S01]  /*0020*/  S2UR UR4, SR_CTAID.X ;  /* 0x00000000000479c3 */ /* 0x000e220000002500 */
[----:B------:R-:W1:Y:S01]  /*0030*/  LDCU UR8, c[0x0][0x380] ;  /* 0x00007000ff0877ac */ /* 0x000e620008000800 */
[----:B------:R-:W-:Y:S01]  /*0040*/  IMAD.MOV.U32 R9, RZ, RZ, RZ ;  /* 0x000000ffff097224 */ /* 0x000fe200078e00ff */
[----:B------:R-:W2:Y:S05]  /*0050*/  LDCU.64 UR6, c[0x0][0x358] ;  /* 0x00006b00ff0677ac */ /* 0x000eaa0008000a00 */
[----:B------:R-:W0:Y:S08]  /*0060*/  LDC R13, c[0x0][0x360] ;  /* 0x0000d800ff0d7b82 */ /* 0x000e300000000800 */
[----:B------:R-:W3:Y:S08]  /*0070*/  LDC.64 R6, c[0x0][0x388] ;  /* 0x0000e200ff067b82 */ /* 0x000ef00000000a00 */
[----:B------:R-:W4:Y:S01]  /*0080*/  S2UR UR5, SR_CgaCtaId ;  /* 0x00000000000579c3 */ /* 0x000f220000008800 */
[----:B0-----:R-:W-:-:S07]  /*0090*/  IMAD R8, R13, UR4, R14 ;  /* 0x000000040d087c24 */ /* 0x001fce000f8e020e */
[----:B------:R-:W0:Y:S01]  /*00a0*/  LDC R5, c[0x0][0x390] ;  /* 0x0000e400ff057b82 */ /* 0x000e220000000800 */
[C---:B-1----:R-:W-:Y:S01]  /*00b0*/  ISETP.GE.AND P0, PT, R8.reuse, UR8, PT ;  /* 0x0000000808007c0c */ /* 0x042fe2000bf06270 */
[----:B---3--:R-:W-:-:S12]  /*00c0*/  IMAD.WIDE.U32 R2, R8, 0x4, R6 ;  /* 0x0000000408027825 */ /* 0x008fd800078e0006 */
[----:B--2---:R-:W2:Y:S01]  /*00d0*/  @!P0 LDG.E R9, desc[UR6][R2.64] ;  /* 0x0000000602098981 */ /* 0x004ea2000c1e1900 */
[----:B------:R-:W-:Y:S01]  /*00e0*/  UMOV UR4, 0x400 ;  /* 0x0000040000047882 */ /* 0x000fe20000000000 */
[----:B------:R-:W-:Y:S01]  /*00f0*/  BSSY.RECONVERGENT B0, `(.L_x_0) ;  /* 0x0000016000007945 */ /* 0x000fe20003800200 */
[----:B----4-:R-:W-:Y:S01]  /*0100*/  ULEA UR4, UR5, UR4, 0x18 ;  /* 0x0000000405047291 */ /* 0x010fe2000f8ec0ff */
[C---:B0-----:R-:W-:Y:S01]  /*0110*/  IMAD.IADD R4, R14.reuse, 0x1, R5 ;  /* 0x000000010e047824 */ /* 0x041fe200078e0205 */
[----:B------:R-:W-:Y:S02]  /*0120*/  ISETP.GE.AND P1, PT, R14, R5, PT ;  /* 0x000000050e00720c */ /* 0x000fe40003f26270 */
[----:B------:R-:W-:Y:S02]  /*0130*/  ISETP.GE.AND P0, PT, R5, 0x1, PT ;  /* 0x000000010500780c */ /* 0x000fe40003f06270 */
[----:B------:R-:W-:-:S05]  /*0140*/  LEA R0, R4, UR4, 0x2 ;  /* 0x0000000404007c11 */ /* 0x000fca000f8e10ff */
[----:B--2---:R0:W-:Y:S04]  /*0150*/  STS [R0], R9 ;  /* 0x0000000900007388 */ /* 0x0041e80000000800 */
[----:B------:R-:W-:Y:S05]  /*0160*/  @P1 BRA `(.L_x_1) ;  /* 0x0000000000381947 */ /* 0x000fea0003800000 */
[C---:B------:R-:W-:Y:S01]  /*0170*/  ISETP.GE.U32.AND P1, PT, R8.reuse, R5, PT ;  /* 0x000000050800720c */ /* 0x040fe20003f26070 */
[----:B0-----:R-:W-:Y:S02]  /*0180*/  IMAD.IADD R9, R8, 0x1, R13 ;  /* 0x0000000108097824 */ /* 0x001fe400078e020d */
[----:B------:R-:W-:Y:S02]  /*0190*/  IMAD.MOV.U32 R10, RZ, RZ, RZ ;  /* 0x000000ffff0a7224 */ /* 0x000fe400078e00ff */
[----:B------:R-:W-:Y:S01]  /*01a0*/  IMAD.MOV.U32 R12, RZ, RZ, RZ ;  /* 0x000000ffff0c7224 */ /* 0x000fe200078e00ff */
[----:B------:R-:W-:-:S07]  /*01b0*/  ISETP.GE.AND P2, PT, R9, UR8, PT ;  /* 0x0000000809007c0c */ /* 0x000fce000bf46270 */
[----:B------:R-:W-:-:S04]  /*01c0*/  @P1 IMAD.IADD R9, R8, 0x1, -R5 ;  /* 0x0000000108091824 */ /* 0x000fc800078e0a05 */
[----:B------:R-:W-:-:S04]  /*01d0*/  @P1 IMAD.WIDE.U32 R6, R9, 0x4, R6 ;  /* 0x0000000409061825 */ /* 0x000fc800078e0006 */
[C---:B------:R-:W-:Y:S01]  /*01e0*/  @!P2 IMAD.WIDE R8, R13.reuse, 0x4, R2 ;  /* 0x000000040d08a825 */ /* 0x040fe200078e0202 */
[----:B------:R-:W2:Y:S04]  /*01f0*/  @P1 LDG.E R10, desc[UR6][R6.64] ;  /* 0x00000006060a1981 */ /* 0x000ea8000c1e1900 */
[----:B------:R-:W3:Y:S01]  /*0200*/  @!P2 LDG.E R12, desc[UR6][R8.64] ;  /* 0x00000006080ca981 */ /* 0x000ee2000c1e1900 */
[----:B------:R-:W-:Y:S01]  /*0210*/  LEA R11, R14, UR4, 0x2 ;  /* 0x000000040e0b7c11 */ /* 0x000fe2000f8e10ff */
[----:B------:R-:W-:-:S04]  /*0220*/  IMAD R13, R13, 0x4, R0 ;  /* 0x000000040d0d7824 */ /* 0x000fc800078e0200 */
[----:B--2---:R1:W-:Y:S04]  /*0230*/  STS [R11], R10 ;  /* 0x0000000a0b007388 */ /* 0x0043e80000000800 */
[----:B---3--:R1:W-:Y:S02]  /*0240*/  STS [R13], R12 ;  /* 0x0000000c0d007388 */ /* 0x0083e40000000800 */
.L_x_1:
[----:B------:R-:W-:Y:S05]  /*0250*/  BSYNC.RECONVERGENT B0 ;  /* 0x0000000000007941 */ /* 0x000fea0003800200 */
.L_x_0:
[----:B------:R-:W-:Y:S06]  /*0260*/  BAR.SYNC.DEFER_BLOCKING 0x0 ;  /* 0x0000000000007b1d */ /* 0x000fec0000010000 */
[----:B------:R-:W-:Y:S05]  /*0270*/  @!P0 EXIT ;  /* 0x000000000000894d */ /* 0x000fea0003800000 */
[----:B------:R2:W5:Y:S01]  /*0280*/  LDG.E R21, desc[UR6][R2.64] ;  /* 0x0000000602157981 */ /* 0x000562000c1e1900 */
[C---:B------:R-:W-:Y:S01]  /*0290*/  ISETP.GE.U32.AND P0, PT, R5.reuse, 0x8, PT ;  /* 0x000000080500780c */ /* 0x040fe20003f06070 */
[----:B0-----:R-:W-:Y:S01]  /*02a0*/  IMAD.MOV.U32 R9, RZ, RZ, 0x1 ;  /* 0x00000001ff097424 */ /* 0x001fe200078e00ff */
[----:B------:R-:W-:-:S11]  /*02b0*/  LOP3.LUT R6, R5, 0x7, RZ, 0xc0, !PT ;  /* 0x0000000705067812 */ /* 0x000fd600078ec0ff */
[----:B--2---:R-:W-:Y:S05]  /*02c0*/  @!P0 BRA `(.L_x_2) ;  /* 0x0000000000908947 */ /* 0x004fea0003800000 */
[----:B-1----:R-:W-:Y:S01]  /*02d0*/  LOP3.LUT R11, R5, 0x7ffffff8, RZ, 0xc0, !PT ;  /* 0x7ffffff8050b7812 */ /* 0x002fe200078ec0ff */
[C---:B------:R-:W-:Y:S02]  /*02e0*/  VIADD R8, R0.reuse, 0xfffffff0 ;  /* 0xfffffff000087836 */ /* 0x040fe40000000000 */
[----:B------:R-:W-:Y:S02]  /*02f0*/  VIADD R7, R0, 0x10 ;  /* 0x0000001000077836 */ /* 0x000fe40000000000 */
[----:B------:R-:W-:Y:S02]  /*0300*/  IMAD.MOV.U32 R9, RZ, RZ, RZ ;  /* 0x000000ffff097224 */ /* 0x000fe400078e00ff */
[----:B------:R-:W-:-:S07]  /*0310*/  IMAD.MOV R11, RZ, RZ, -R11 ;  /* 0x000000ffff0b7224 */ /* 0x000fce00078e0a0b */
.L_x_3:
[----:B------:R-:W-:Y:S01]  /*0320*/  LDS R18, [R7+-0xc] ;  /* 0xfffff40007127984 */ /* 0x000fe20000000800 */
[----:B------:R-:W-:Y:S02]  /*0330*/  VIADD R11, R11, 0x8 ;  /* 0x000000080b0b7836 */ /* 0x000fe40000000000 */
[----:B------:R-:W-:Y:S01]  /*0340*/  VIADD R9, R9, 0x8 ;  /* 0x0000000809097836 */ /* 0x000fe20000000000 */
[----:B------:R-:W0:Y:S02]  /*0350*/  LDS R20, [R8+0xc] ;  /* 0x00000c0008147984 */ /* 0x000e240000000800 */
[----:B------:R-:W-:Y:S02]  /*0360*/  ISETP.NE.AND P0, PT, R11, RZ, PT ;  /* 0x000000ff0b00720c */ /* 0x000fe40003f05270 */
[----:B------:R-:W-:Y:S04]  /*0370*/  LDS R23, [R7+-0x8] ;  /* 0xfffff80007177984 */ /* 0x000fe80000000800 */
[----:B------:R-:W1:Y:S04]  /*0380*/  LDS R22, [R8+0x8] ;  /* 0x0000080008167984 */ /* 0x000e680000000800 */
[----:B------:R-:W-:Y:S04]  /*0390*/  LDS R25, [R7+-0x4] ;  /* 0xfffffc0007197984 */ /* 0x000fe80000000800 */
[----:B------:R-:W2:Y:S04]  /*03a0*/  LDS R24, [R8+0x4] ;  /* 0x0000040008187984 */ /* 0x000ea80000000800 */
[----:B------:R-:W-:Y:S04]  /*03b0*/  LDS R19, [R7] ;  /* 0x0000000007137984 */ /* 0x000fe80000000800 */
[----:B------:R-:W3:Y:S04]  /*03c0*/  LDS R16, [R8] ;  /* 0x0000000008107984 */ /* 0x000ee80000000800 */
[----:B------:R-:W-:Y:S04]  /*03d0*/  LDS R14, [R7+0x4] ;  /* 0x00000400070e7984 */ /* 0x000fe80000000800 */
[----:B------:R-:W4:Y:S04]  /*03e0*/  LDS R17, [R8+-0x4] ;  /* 0xfffffc0008117984 */ /* 0x000f280000000800 */
[----:B------:R-:W-:Y:S04]  /*03f0*/  LDS R12, [R7+0x8] ;  /* 0x00000800070c7984 */ /* 0x000fe80000000800 */
[----:B------:R-:W4:Y:S01]  /*0400*/  LDS R15, [R8+-0x8] ;  /* 0xfffff800080f7984 */ /* 0x000f220000000800 */
[----:B0----5:R-:W-:-:S03]  /*0410*/  IADD3 R20, PT, PT, R21, R20, R18 ;  /* 0x0000001415147210 */ /* 0x021fc60007ffe012 */
[----:B------:R-:W-:Y:S04]  /*0420*/  LDS R10, [R7+0xc] ;  /* 0x00000c00070a7984 */ /* 0x000fe80000000800 */
[----:B------:R-:W0:Y:S01]  /*0430*/  LDS R13, [R8+-0xc] ;  /* 0xfffff400080d7984 */ /* 0x000e220000000800 */
[----:B-1----:R-:W-:-:S03]  /*0440*/  IADD3 R20, PT, PT, R20, R22, R23 ;  /* 0x0000001614147210 */ /* 0x002fc60007ffe017 */
[----:B------:R1:W-:Y:S04]  /*0450*/  LDS R18, [R7+0x10] ;  /* 0x0000100007127984 */ /* 0x0003e80000000800 */
[----:B------:R3:W0:Y:S01]  /*0460*/  LDS R21, [R8+-0x10] ;  /* 0xfffff00008157984 */ /* 0x0006220000000800 */
[----:B--2---:R-:W-:Y:S01]  /*0470*/  IADD3 R20, PT, PT, R20, R24, R25 ;  /* 0x0000001814147210 */ /* 0x004fe20007ffe019 */
[----:B-1----:R-:W-:-:S03]  /*0480*/  VIADD R7, R7, 0x20 ;  /* 0x0000002007077836 */ /* 0x002fc60000000000 */
[----:B---3--:R-:W-:Y:S01]  /*0490*/  IADD3 R16, PT, PT, R20, R16, R19 ;  /* 0x0000001014107210 */ /* 0x008fe20007ffe013 */
[----:B------:R-:W-:-:S03]  /*04a0*/  VIADD R8, R8, 0xffffffe0 ;  /* 0xffffffe008087836 */ /* 0x000fc60000000000 */
[----:B----4-:R-:W-:-:S04]  /*04b0*/  IADD3 R14, PT, PT, R16, R17, R14 ;  /* 0x00000011100e7210 */ /* 0x010fc80007ffe00e */
[----:B------:R-:W-:-:S04]  /*04c0*/  IADD3 R12, PT, PT, R14, R15, R12 ;  /* 0x0000000f0e0c7210 */ /* 0x000fc80007ffe00c */
[----:B0-----:R-:W-:-:S04]  /*04d0*/  IADD3 R10, PT, PT, R12, R13, R10 ;  /* 0x0000000d0c0a7210 */ /* 0x001fc80007ffe00a */
[----:B------:R-:W-:Y:S01]  /*04e0*/  IADD3 R21, PT, PT, R10, R21, R18 ;  /* 0x000000150a157210 */ /* 0x000fe20007ffe012 */
[----:B------:R-:W-:Y:S06]  /*04f0*/  @P0 BRA `(.L_x_3) ;  /* 0xfffffffc00880947 */ /* 0x000fec000383ffff */
[----:B------:R-:W-:-:S07]  /*0500*/  VIADD R9, R9, 0x1 ;  /* 0x0000000109097836 */ /* 0x000fce0000000000 */
.L_x_2:
[----:B------:R-:W-:-:S13]  /*0510*/  ISETP.NE.AND P0, PT, R6, RZ, PT ;  /* 0x000000ff0600720c */ /* 0x000fda0003f05270 */
[----:B------:R-:W-:Y:S05]  /*0520*/  @!P0 BRA `(.L_x_4) ;  /* 0x0000000000a48947 */ /* 0x000fea0003800000 */
[----:B------:R-:W-:Y:S02]  /*0530*/  ISETP.GE.U32.AND P0, PT, R6, 0x4, PT ;  /* 0x000000040600780c */ /* 0x000fe40003f06070 */
[----:B------:R-:W-:-:S04]  /*0540*/  LOP3.LUT R17, R5, 0x3, RZ, 0xc0, !PT ;  /* 0x0000000305117812 */ /* 0x000fc800078ec0ff */
[----:B------:R-:W-:-:S07]  /*0550*/  ISETP.NE.AND P1, PT, R17, RZ, PT ;  /* 0x000000ff1100720c */ /* 0x000fce0003f25270 */
[----:B------:R-:W-:Y:S06]  /*0560*/  @!P0 BRA `(.L_x_5) ;  /* 0x0000000000408947 */ /* 0x000fec0003800000 */
[----:B------:R-:W-:Y:S02]  /*0570*/  IMAD.IADD R7, R4, 0x1, -R9 ;  /* 0x0000000104077824 */ /* 0x000fe400078e0a09 */
[C---:B------:R-:W-:Y:S02]  /*0580*/  IMAD R6, R9.reuse, 0x4, R0 ;  /* 0x0000000409067824 */ /* 0x040fe400078e0200 */
[----:B------:R-:W-:Y:S01]  /*0590*/  VIADD R9, R9, 0x4 ;  /* 0x0000000409097836 */ /* 0x000fe20000000000 */
[----:B------:R-:W-:Y:S02]  /*05a0*/  LEA R7, R7, UR4, 0x2 ;  /* 0x0000000407077c11 */ /* 0x000fe4000f8e10ff */
[----:B------:R-:W-:Y:S04]  /*05b0*/  LDS R8, [R6] ;  /* 0x0000000006087984 */ /* 0x000fe80000000800 */
[----:B-1----:R-:W0:Y:S04]  /*05c0*/  LDS R10, [R7] ;  /* 0x00000000070a7984 */ /* 0x002e280000000800 */
[----:B------:R-:W-:Y:S04]  /*05d0*/  LDS R11, [R6+0x4] ;  /* 0x00000400060b7984 */ /* 0x000fe80000000800 */
[----:B------:R-:W1:Y:S04]  /*05e0*/  LDS R12, [R7+-0x4] ;  /* 0xfffffc00070c7984 */ /* 0x000e680000000800 */
[----:B------:R-:W-:Y:S04]  /*05f0*/  LDS R13, [R6+0x8] ;  /* 0x00000800060d7984 */ /* 0x000fe80000000800 */
[----:B------:R-:W2:Y:S04]  /*0600*/  LDS R14, [R7+-0x8] ;  /* 0xfffff800070e7984 */ /* 0x000ea80000000800 */
[----:B------:R-:W-:Y:S04]  /*0610*/  LDS R15, [R6+0xc] ;  /* 0x00000c00060f7984 */ /* 0x000fe80000000800 */
[----:B------:R-:W3:Y:S01]  /*0620*/  LDS R16, [R7+-0xc] ;  /* 0xfffff40007107984 */ /* 0x000ee20000000800 */
[----:B0----5:R-:W-:-:S04]  /*0630*/  IADD3 R8, PT, PT, R21, R10, R8 ;  /* 0x0000000a15087210 */ /* 0x021fc80007ffe008 */
[----:B-1----:R-:W-:-:S04]  /*0640*/  IADD3 R8, PT, PT, R8, R12, R11 ;  /* 0x0000000c08087210 */ /* 0x002fc80007ffe00b */
[----:B--2---:R-:W-:-:S04]  /*0650*/  IADD3 R8, PT, PT, R8, R14, R13 ;  /* 0x0000000e08087210 */ /* 0x004fc80007ffe00d */
[----:B---3--:R-:W-:-:S07]  /*0660*/  IADD3 R21, PT, PT, R8, R16, R15 ;  /* 0x0000001008157210 */ /* 0x008fce0007ffe00f */
.L_x_5:
[----:B------:R-:W-:Y:S05]  /*0670*/  @!P1 BRA `(.L_x_4) ;  /* 0x0000000000509947 */ /* 0x000fea0003800000 */
[----:B------:R-:W-:Y:S02]  /*0680*/  ISETP.NE.AND P0, PT, R17, 0x1, PT ;  /* 0x000000011100780c */ /* 0x000fe40003f05270 */
[----:B------:R-:W-:-:S04]  /*0690*/  LOP3.LUT R5, R5, 0x1, RZ, 0xc0, !PT ;  /* 0x0000000105057812 */ /* 0x000fc800078ec0ff */
[----:B------:R-:W-:-:S07]  /*06a0*/  ISETP.NE.U32.AND P1, PT, R5, 0x1, PT ;  /* 0x000000010500780c */ /* 0x000fce0003f25070 */
[----:B------:R-:W-:Y:S06]  /*06b0*/  @!P0 BRA `(.L_x_6) ;  /* 0x0000000000288947 */ /* 0x000fec0003800000 */
[----:B------:R-:W-:Y:S02]  /*06c0*/  IMAD.IADD R6, R4, 0x1, -R9 ;  /* 0x0000000104067824 */ /* 0x000fe400078e0a09 */
[C---:B------:R-:W-:Y:S02]  /*06d0*/  IMAD R5, R9.reuse, 0x4, R0 ;  /* 0x0000000409057824 */ /* 0x040fe400078e0200 */
[----:B------:R-:W-:Y:S01]  /*06e0*/  VIADD R9, R9, 0x2 ;  /* 0x0000000209097836 */ /* 0x000fe20000000000 */
[----:B------:R-:W-:Y:S02]  /*06f0*/  LEA R7, R6, UR4, 0x2 ;  /* 0x0000000406077c11 */ /* 0x000fe4000f8e10ff */
[----:B------:R-:W-:Y:S04]  /*0700*/  LDS R6, [R5] ;  /* 0x0000000005067984 */ /* 0x000fe80000000800 */
[----:B------:R-:W0:Y:S04]  /*0710*/  LDS R8, [R7] ;  /* 0x0000000007087984 */ /* 0x000e280000000800 */
[----:B-1----:R-:W-:Y:S04]  /*0720*/  LDS R11, [R5+0x4] ;  /* 0x00000400050b7984 */ /* 0x002fe80000000800 */
[----:B------:R-:W1:Y:S01]  /*0730*/  LDS R10, [R7+-0x4] ;  /* 0xfffffc00070a7984 */ /* 0x000e620000000800 */
[----:B0----5:R-:W-:-:S04]  /*0740*/  IADD3 R6, PT, PT, R21, R8, R6 ;  /* 0x0000000815067210 */ /* 0x021fc80007ffe006 */
[----:B-1----:R-:W-:-:S07]  /*0750*/  IADD3 R21, PT, PT, R6, R10, R11 ;  /* 0x0000000a06157210 */ /* 0x002fce0007ffe00b */
.L_x_6:
[----:B------:R-:W-:Y:S02]  /*0760*/  @!P1 IMAD.IADD R4, R4, 0x1, -R9 ;  /* 0x0000000104049824 */ /* 0x000fe400078e0a09 */
[----:B------:R-:W-:-:S03]  /*0770*/  @!P1 IMAD R0, R9, 0x4, R0 ;  /* 0x0000000409009824 */ /* 0x000fc600078e0200 */
[----:B------:R-:W-:-:S03]  /*0780*/  @!P1 LEA R4, R4, UR4, 0x2 ;  /* 0x0000000404049c11 */ /* 0x000fc6000f8e10ff */
[----:B------:R-:W-:Y:S04]  /*0790*/  @!P1 LDS R0, [R0] ;  /* 0x0000000000009984 */ /* 0x000fe80000000800 */
[----:B------:R-:W0:Y:S02]  /*07a0*/  @!P1 LDS R4, [R4] ;  /* 0x0000000004049984 */ /* 0x000e240000000800 */
[----:B0----5:R-:W-:-:S07]  /*07b0*/  @!P1 IADD3 R21, PT, PT, R21, R4, R0 ;  /* 0x0000000415159210 */ /* 0x021fce0007ffe000 */
.L_x_4:
[----:B-----5:R-:W-:Y:S01]  /*07c0*/  STG.E desc[UR6][R2.64], R21 ;  /* 0x0000001502007986 */ /* 0x020fe2000c101906 */
[----:B------:R-:W-:Y:S05]  /*07d0*/  EXIT ;  /* 0x000000000000794d */ /* 0x000fea0003800000 */
.L_x_7:
[----:B------:R-:W-:-:S00]  /*07e0*/  BRA `(.L_x_7) ;  /* 0xfffffffc00fc7947 */ /* 0x000fc0000383ffff */
[----:B------:R-:W-:-:S00]  /*07f0*/  NOP ;  /* 0x0000000000007918 */ /* 0x000fc00000000000 */
        /* <DEDUP_REMOVED lines=8> */
.L_x_8:


//--------------------- .nv.shared._Z7stanSumiPii --------------------------
	.section	.nv.shared._Z7stanSumiPii,"aw",@nobits
	.sectionflags	@""
	.align	4
.nv.shared._Z7stanSumiPii:
	.zero		2088


//--------------------- .nv.shared.reserved.0     --------------------------
	.section	.nv.shared.reserved.0,"aw",@nobits
	.weak		__nv_reservedSMEM_offset_0_alias
	.size		__nv_reservedSMEM_offset_0_alias, 0, 64
	.other		__nv_reservedSMEM_offset_0_alias,@"STO_CUDA_RESERVED_SHARED STV_DEFAULT"
__nv_reservedSMEM_offset_0_alias:
	.zero		0
	.zero		64


//--------------------- .nv.constant0._Z7stanSumiPii --------------------------
	.section	.nv.constant0._Z7stanSumiPii,"a",@progbits
	.sectionflags	@""
	.align	4
.nv.constant0._Z7stanSumiPii:
	.zero		916


//--------------------- SYMBOLS --------------------------

	.type		.nv.reservedSmem.offset0,@object
	.size		.nv.reservedSmem.offset0,0x4
	.type		.nv.reservedSmem.cap,@object
	.size		.nv.reservedSmem.cap,0x4
